	.headerflags	@"EF_CUDA_TEXMODE_UNIFIED EF_CUDA_64BIT_ADDRESS EF_CUDA_ACCELERATORS EF_CUDA_SM90 EF_CUDA_VIRTUAL_SM(EF_CUDA_SM90)"
	.elftype	@"ET_EXEC"


//--------------------- .nv.info                  --------------------------
	.section	.nv.info,"",@"SHT_CUDA_INFO"
	.align	4


	//----- nvinfo : EIATTR_REGCOUNT
	.align		4
        /*0000*/ 	.byte	0x04, 0x2f
        /*0002*/ 	.short	(.L_1 - .L_0)
	.align		4
.L_0:
        /*0004*/ 	.word	index@(triton_poi_fused_repeat_0)
        /*0008*/ 	.word	0x0000000e


	//----- nvinfo : EIATTR_MIN_STACK_SIZE
	.align		4
.L_1:
        /*000c*/ 	.byte	0x04, 0x12
        /*000e*/ 	.short	(.L_3 - .L_2)
	.align		4
.L_2:
        /*0010*/ 	.word	index@(triton_poi_fused_repeat_0)
        /*0014*/ 	.word	0x00000000


	//----- nvinfo : EIATTR_FRAME_SIZE
	.align		4
.L_3:
        /*0018*/ 	.byte	0x04, 0x11
        /*001a*/ 	.short	(.L_5 - .L_4)
	.align		4
.L_4:
        /*001c*/ 	.word	index@(triton_poi_fused_repeat_0)
        /*0020*/ 	.word	0x00000000


	//----- nvinfo : EIATTR_MIN_STACK_SIZE
	.align		4
.L_5:
        /*0024*/ 	.byte	0x04, 0x12
        /*0026*/ 	.short	(.L_7 - .L_6)
	.align		4
.L_6:
        /*0028*/ 	.word	index@(triton_poi_fused_repeat_0)
        /*002c*/ 	.word	0x00000000
.L_7:


//--------------------- .nv.info.triton_poi_fused_repeat_0 --------------------------
	.section	.nv.info.triton_poi_fused_repeat_0,"",@"SHT_CUDA_INFO"
	.sectionflags	@""
	.align	4


	//----- nvinfo : EIATTR_CUDA_API_VERSION
	.align		4
        /*0000*/ 	.byte	0x04, 0x37
        /*0002*/ 	.short	(.L_9 - .L_8)
.L_8:
        /*0004*/ 	.word	0x0000007c


	//----- nvinfo : EIATTR_KPARAM_INFO
	.align		4
.L_9:
        /*0008*/ 	.byte	0x04, 0x17
        /*000a*/ 	.short	(.L_11 - .L_10)
.L_10:
        /*000c*/ 	.word	0x00000000
        /*0010*/ 	.short	0x0002
        /*0012*/ 	.short	0x0010
        /*0014*/ 	.byte	0x00, 0xf0, 0x11, 0x00


	//----- nvinfo : EIATTR_KPARAM_INFO
	.align		4
.L_11:
        /*0018*/ 	.byte	0x04, 0x17
        /*001a*/ 	.short	(.L_13 - .L_12)
.L_12:
        /*001c*/ 	.word	0x00000000
        /*0020*/ 	.short	0x0001
        /*0022*/ 	.short	0x0008
        /*0024*/ 	.byte	0x00, 0xf4, 0x21, 0x00


	//----- nvinfo : EIATTR_KPARAM_INFO
	.align		4
.L_13:
        /*0028*/ 	.byte	0x04, 0x17
        /*002a*/ 	.short	(.L_15 - .L_14)
.L_14:
        /*002c*/ 	.word	0x00000000
        /*0030*/ 	.short	0x0000
        /*0032*/ 	.short	0x0000
        /*0034*/ 	.byte	0x00, 0xf4, 0x21, 0x00


	//----- nvinfo : EIATTR_SPARSE_MMA_MASK
	.align		4
.L_15:
        /*0038*/ 	.byte	0x03, 0x50
        /*003a*/ 	.short	0x0000


	//----- nvinfo : EIATTR_MAXREG_COUNT
	.align		4
        /*003c*/ 	.byte	0x03, 0x1b
        /*003e*/ 	.short	0x00ff


	//----- nvinfo : EIATTR_EXIT_INSTR_OFFSETS
	.align		4
        /*0040*/ 	.byte	0x04, 0x1c
        /*0042*/ 	.short	(.L_17 - .L_16)


	//   ....[0]....
.L_16:
        /*0044*/ 	.word	0x00000190


	//   ....[1]....
        /*0048*/ 	.word	0x000001b0


	//----- nvinfo : EIATTR_REQNTID
	.align		4
.L_17:
        /*004c*/ 	.byte	0x04, 0x10
        /*004e*/ 	.short	(.L_19 - .L_18)
.L_18:
        /*0050*/ 	.word	0x00000080
        /*0054*/ 	.word	0x00000001
        /*0058*/ 	.word	0x00000001


	//----- nvinfo : EIATTR_CBANK_PARAM_SIZE
	.align		4
.L_19:
        /*005c*/ 	.byte	0x03, 0x19
        /*005e*/ 	.short	0x0014


	//----- nvinfo : EIATTR_PARAM_CBANK
	.align		4
        /*0060*/ 	.byte	0x04, 0x0a
        /*0062*/ 	.short	(.L_21 - .L_20)
	.align		4
.L_20:
        /*0064*/ 	.word	index@(.nv.constant0.triton_poi_fused_repeat_0)
        /*0068*/ 	.short	0x0210
        /*006a*/ 	.short	0x0014


	//----- nvinfo : EIATTR_SW_WAR
	.align		4
.L_21:
        /*006c*/ 	.byte	0x04, 0x36
        /*006e*/ 	.short	(.L_23 - .L_22)
.L_22:
        /*0070*/ 	.word	0x00000008
.L_23:


//--------------------- .nv.callgraph             --------------------------
	.section	.nv.callgraph,"",@"SHT_CUDA_CALLGRAPH"
	.align	4
	.sectionentsize	8
	.align		4
        /*0000*/ 	.word	0x00000000
	.align		4
        /*0004*/ 	.word	0xffffffff
	.align		4
        /*0008*/ 	.word	0x00000000
	.align		4
        /*000c*/ 	.word	0xfffffffe
	.align		4
        /*0010*/ 	.word	0x00000000
	.align		4
        /*0014*/ 	.word	0xfffffffd
	.align		4
        /*0018*/ 	.word	0x00000000
	.align		4
        /*001c*/ 	.word	0xfffffffc


//--------------------- .text.triton_poi_fused_repeat_0 --------------------------
	.section	.text.triton_poi_fused_repeat_0,"ax",@progbits
	.align	128
        .global         triton_poi_fused_repeat_0
        .type           triton_poi_fused_repeat_0,@function
        .size           triton_poi_fused_repeat_0,(.L_x_1 - triton_poi_fused_repeat_0)
        .other          triton_poi_fused_repeat_0,@"STO_CUDA_ENTRY STV_DEFAULT"
triton_poi_fused_repeat_0:
.text.triton_poi_fused_repeat_0:
[----:B------:R-:W0:Y:S02]  /*0000*/  LDC R1, c[0x0][0x28] ;  /* 0x00000a00ff017b82 */ /* 0x000e240000000800 */
[----:B------:R-:W1:Y:S01]  /*0010*/  S2R R0, SR_TID.X ;  /* 0x0000000000007919 */ /* 0x000e620000002100 */
[----:B------:R-:W2:Y:S01]  /*0020*/  LDC.64 R4, c[0x0][0x210] ;  /* 0x00008400ff047b82 */ /* 0x000ea20000000a00 */
[----:B------:R-:W-:Y:S01]  /*0030*/  CS2R R10, SRZ ;  /* 0x00000000000a7805 */ /* 0x000fe2000001ff00 */
[----:B------:R-:W-:Y:S01]  /*0040*/  ULDC.64 UR4, c[0x0][0x208] ;  /* 0x0000820000047ab9 */ /* 0x000fe20000000a00 */
[----:B------:R-:W3:Y:S01]  /*0050*/  S2R R9, SR_CTAID.X ;  /* 0x0000000000097919 */ /* 0x000ee20000002500 */
[----:B-1----:R-:W-:-:S04]  /*0060*/  SHF.L.U32 R0, R0, 0x1, RZ ;  /* 0x0000000100007819 */ /* 0x002fc800000006ff */
[----:B------:R-:W-:-:S04]  /*0070*/  LOP3.LUT R0, R0, 0xfe, RZ, 0xc0, !PT ;  /* 0x000000fe00007812 */ /* 0x000fc800078ec0ff */
[----:B---3--:R-:W-:-:S04]  /*0080*/  LEA R9, R9, R0, 0x8 ;  /* 0x0000000009097211 */ /* 0x008fc800078e40ff */
[----:B------:R-:W-:Y:S01]  /*0090*/  IADD3 R0, R9, 0x1, RZ ;  /* 0x0000000109007810 */ /* 0x000fe20007ffe0ff */
[C---:B------:R-:W-:Y:S01]  /*00a0*/  IMAD.HI R2, R9.reuse, 0x1a004e01, RZ ;  /* 0x1a004e0109027827 */ /* 0x040fe200078e02ff */
[----:B------:R-:W-:-:S03]  /*00b0*/  ISETP.GE.AND P0, PT, R9, 0x4ec4, PT ;  /* 0x00004ec40900780c */ /* 0x000fc60003f06270 */
[----:B------:R-:W-:Y:S01]  /*00c0*/  IMAD.HI R6, R0, 0x1a004e01, RZ ;  /* 0x1a004e0100067827 */ /* 0x000fe200078e02ff */
[----:B------:R-:W-:-:S04]  /*00d0*/  SHF.R.U32.HI R3, RZ, 0x1f, R2 ;  /* 0x0000001fff037819 */ /* 0x000fc80000011602 */
[----:B------:R-:W-:Y:S02]  /*00e0*/  SHF.R.U32.HI R7, RZ, 0x1f, R6 ;  /* 0x0000001fff077819 */ /* 0x000fe40000011606 */
[----:B------:R-:W-:Y:S02]  /*00f0*/  LEA.HI.SX32 R2, R2, R3, 0x17 ;  /* 0x0000000302027211 */ /* 0x000fe400078fbaff */
[----:B------:R-:W-:-:S03]  /*0100*/  LEA.HI.SX32 R7, R6, R7, 0x17 ;  /* 0x0000000706077211 */ /* 0x000fc600078fbaff */
[----:B------:R-:W-:Y:S02]  /*0110*/  IMAD R3, R2, -0x13b1, R9 ;  /* 0xffffec4f02037824 */ /* 0x000fe400078e0209 */
[----:B------:R-:W-:Y:S02]  /*0120*/  IMAD R7, R7, -0x13b1, R0 ;  /* 0xffffec4f07077824 */ /* 0x000fe400078e0200 */
[----:B--2---:R-:W-:-:S04]  /*0130*/  IMAD.WIDE R2, R3, 0x4, R4 ;  /* 0x0000000403027825 */ /* 0x004fc800078e0204 */
[----:B------:R-:W-:Y:S01]  /*0140*/  IMAD.WIDE R4, R7, 0x4, R4 ;  /* 0x0000000407047825 */ /* 0x000fe200078e0204 */
[----:B------:R1:W5:Y:S01]  /*0150*/  @!P0 LDG.E.EL R10, desc[UR4][R2.64] ;  /* 0x00000004020a8981 */ /* 0x000362000c2e1900 */
[----:B------:R-:W2:Y:S03]  /*0160*/  LDC.64 R6, c[0x0][0x218] ;  /* 0x00008600ff067b82 */ /* 0x000ea60000000a00 */
[----:B------:R1:W5:Y:S01]  /*0170*/  @!P0 LDG.E.EL R11, desc[UR4][R4.64] ;  /* 0x00000004040b8981 */ /* 0x000362000c2e1900 */
[----:B--2---:R-:W-:Y:S01]  /*0180*/  IMAD.WIDE R6, R9, 0x4, R6 ;  /* 0x0000000409067825 */ /* 0x004fe200078e0206 */
[----:B-1----:R-:W-:Y:S06]  /*0190*/  @P0 EXIT ;  /* 0x000000000000094d */ /* 0x002fec0003800000 */
[----:B-----5:R-:W-:Y:S01]  /*01a0*/  STG.E.64 desc[UR4][R6.64], R10 ;  /* 0x0000000a06007986 */ /* 0x020fe2000c101b04 */
[----:B------:R-:W-:Y:S05]  /*01b0*/  EXIT ;  /* 0x000000000000794d */ /* 0x000fea0003800000 */
.L_x_0:
[----:B------:R-:W-:-:S00]  /*01c0*/  BRA `(.L_x_0) ;  /* 0xfffffffc00fc7947 */ /* 0x000fc0000383ffff */
[----:B------:R-:W-:-:S00]  /*01d0*/  NOP ;  /* 0x0000000000007918 */ /* 0x000fc00000000000 */
        /* <DEDUP_REMOVED lines=10> */
.L_x_1:


//--------------------- .nv.constant0.triton_poi_fused_repeat_0 --------------------------
	.section	.nv.constant0.triton_poi_fused_repeat_0,"a",@progbits
	.sectionflags	@""
	.align	4
.nv.constant0.triton_poi_fused_repeat_0:
	.zero		548
